//
// Generated by NVIDIA NVVM Compiler
//
// Compiler Build ID: CL-36424714
// Cuda compilation tools, release 13.0, V13.0.88
// Based on NVVM 20.0.0
//

.version 9.0
.target sm_100
.address_size 64

	// .globl	calGPU
// _ZZ6calGPUE5array_$_0 has been demoted
// _ZZ6calGPUE5array_$_1 has been demoted

.visible .entry calGPU(
	.param .u64 .ptr .align 1 calGPU_param_0,
	.param .u32 calGPU_param_1,
	.param .u64 .ptr .align 1 calGPU_param_2,
	.param .u32 calGPU_param_3,
	.param .u64 .ptr .align 1 calGPU_param_4,
	.param .u32 calGPU_param_5,
	.param .u64 .ptr .align 1 calGPU_param_6,
	.param .u32 calGPU_param_7,
	.param .u64 .ptr .align 1 calGPU_param_8,
	.param .u32 calGPU_param_9,
	.param .u64 .ptr .align 1 calGPU_param_10,
	.param .u32 calGPU_param_11
)
{
	.reg .pred 	%p<6>;
	.reg .b16 	%rs<35>;
	.reg .b32 	%r<60>;
	.reg .b64 	%rd<20>;
	// demoted variable
	.shared .align 4 .u32 _ZZ6calGPUE5array_$_0;
	// demoted variable
	.shared .align 4 .u32 _ZZ6calGPUE5array_$_1;
	ld.param.u64 	%rd7, [calGPU_param_0];
	ld.param.u64 	%rd8, [calGPU_param_2];
	ld.param.u64 	%rd9, [calGPU_param_4];
	ld.param.u64 	%rd12, [calGPU_param_6];
	ld.param.u64 	%rd10, [calGPU_param_8];
	ld.param.u64 	%rd11, [calGPU_param_10];
	cvta.to.global.u64 	%rd1, %rd12;
	mov.b32 	%r32, 0;
	st.shared.u32 	[_ZZ6calGPUE5array_$_0], %r32;
	st.shared.u32 	[_ZZ6calGPUE5array_$_1], %r32;
	ld.global.u32 	%r55, [%rd1+4];
	setp.lt.s32 	%p1, %r55, 1;
	@%p1 bra 	$L__BB0_9;
	cvta.to.global.u64 	%rd2, %rd10;
	ld.global.u32 	%r57, [%rd1];
	cvta.to.global.u64 	%rd3, %rd7;
	cvta.to.global.u64 	%rd4, %rd8;
	cvta.to.global.u64 	%rd5, %rd11;
	cvta.to.global.u64 	%rd6, %rd9;
	mov.b32 	%r53, 0;
	mov.u32 	%r54, %r53;
	mov.u32 	%r42, %r53;
$L__BB0_2:
	setp.lt.s32 	%p2, %r57, 1;
	@%p2 bra 	$L__BB0_8;
	mov.b32 	%r49, 0;
$L__BB0_4:
	mad.lo.s32 	%r35, %r57, %r42, %r49;
	shl.b32 	%r36, %r35, 2;
	cvt.s64.s32 	%rd13, %r36;
	add.s64 	%rd14, %rd3, %rd13;
	ld.global.u8 	%rs5, [%rd14+2];
	ld.global.u8 	%rs7, [%rd14+1];
	ld.global.u8 	%rs9, [%rd14];
	ld.global.u8 	%rs11, [%rd14+3];
	add.s64 	%rd15, %rd4, %rd13;
	ld.global.u8 	%rs1, [%rd15+1];
	ld.global.u8 	%rs2, [%rd15+2];
	ld.global.u8 	%rs3, [%rd15];
	ld.global.u8 	%rs4, [%rd15+3];
	min.u16 	%rs17, %rs5, %rs2;
	max.u16 	%rs18, %rs5, %rs2;
	sub.s16 	%rs19, %rs18, %rs17;
	min.u16 	%rs20, %rs11, %rs4;
	max.u16 	%rs21, %rs11, %rs4;
	sub.s16 	%rs22, %rs21, %rs20;
	and.b16  	%rs23, %rs22, 255;
	min.u16 	%rs24, %rs7, %rs1;
	max.u16 	%rs25, %rs7, %rs1;
	sub.s16 	%rs26, %rs25, %rs24;
	and.b16  	%rs27, %rs26, 255;
	min.u16 	%rs28, %rs9, %rs3;
	max.u16 	%rs29, %rs9, %rs3;
	sub.s16 	%rs30, %rs29, %rs28;
	and.b16  	%rs31, %rs30, 255;
	max.u16 	%rs32, %rs19, %rs23;
	max.u16 	%rs33, %rs32, %rs27;
	max.u16 	%rs34, %rs33, %rs31;
	setp.lt.u16 	%p3, %rs34, 9;
	@%p3 bra 	$L__BB0_6;
	mul.wide.s32 	%rd16, %r54, 4;
	add.s64 	%rd17, %rd5, %rd16;
	st.global.u32 	[%rd17], %r42;
	add.s32 	%r54, %r54, 2;
	st.shared.u32 	[_ZZ6calGPUE5array_$_1], %r54;
	st.global.u32 	[%rd17+4], %r49;
	cvt.s64.s32 	%rd18, %r53;
	add.s64 	%rd19, %rd6, %rd18;
	st.global.u8 	[%rd19], %rs3;
	st.global.u8 	[%rd19+1], %rs1;
	st.global.u8 	[%rd19+2], %rs2;
	add.s32 	%r53, %r53, 4;
	st.shared.u32 	[_ZZ6calGPUE5array_$_0], %r53;
	st.global.u8 	[%rd19+3], %rs4;
	st.global.u32 	[%rd2+4], %r54;
	st.global.u32 	[%rd2], %r53;
	ld.global.u32 	%r57, [%rd1];
$L__BB0_6:
	add.s32 	%r49, %r49, 1;
	setp.lt.s32 	%p4, %r49, %r57;
	@%p4 bra 	$L__BB0_4;
	ld.global.u32 	%r55, [%rd1+4];
$L__BB0_8:
	add.s32 	%r42, %r42, 1;
	setp.lt.s32 	%p5, %r42, %r55;
	@%p5 bra 	$L__BB0_2;
$L__BB0_9:
	ret;

}


// ===== COMPILED SASS (sm_100) =====

	.target	sm_100

	.elftype	@"ET_EXEC"


//--------------------- .note.nv.tkinfo           --------------------------
	.section	.note.nv.tkinfo,"",@"SHT_NOTE"
	.sectionflags	@"SHF_NOTE_NV_TKINFO"
	.tkinfo
        /*0018*/ 	.word	0x00000002
        /*0030*/ 	.string	""
        /*0030*/ 	.string	"ptxas"
        /*0030*/ 	.string	"Cuda compilation tools, release 13.0, V13.0.88"
        /*0030*/ 	.string	"Build cuda_13.0.r13.0/compiler.36424714_0"
        /*0030*/ 	.string	"-arch sm_100 -m 64 "



//--------------------- .note.nv.cuinfo           --------------------------
	.section	.note.nv.cuinfo,"",@"SHT_NOTE"
	.sectionflags	@"SHF_NOTE_NV_CUINFO"
        /*0018*/ 	.short	0x0002
        /*001a*/ 	.short	0x0064
        /*001c*/ 	.short	0x0082
	.zero		2


//--------------------- .nv.info                  --------------------------
	.section	.nv.info,"",@"SHT_CUDA_INFO"
	.align	4


	//----- nvinfo : EIATTR_REGCOUNT
	.align		4
        /*0000*/ 	.byte	0x04, 0x2f
        /*0002*/ 	.short	(.L_1 - .L_0)
	.align		4
.L_0:
        /*0004*/ 	.word	index@(calGPU)
        /*0008*/ 	.word	0x00000020


	//----- nvinfo : EIATTR_FRAME_SIZE
	.align		4
.L_1:
        /*000c*/ 	.byte	0x04, 0x11
        /*000e*/ 	.short	(.L_3 - .L_2)
	.align		4
.L_2:
        /*0010*/ 	.word	index@(calGPU)
        /*0014*/ 	.word	0x00000000


	//----- nvinfo : EIATTR_MIN_STACK_SIZE
	.align		4
.L_3:
        /*0018*/ 	.byte	0x04, 0x12
        /*001a*/ 	.short	(.L_5 - .L_4)
	.align		4
.L_4:
        /*001c*/ 	.word	index@(calGPU)
        /*0020*/ 	.word	0x00000000
.L_5:


//--------------------- .nv.compat                --------------------------
	.section	.nv.compat,"",@"SHT_CUDA_COMPAT_INFO"
	.align	4
        /*0000*/ 	.byte	0x02, 0x09, 0x00, 0x00, 0x02, 0x02, 0x01, 0x00, 0x02, 0x05, 0x05, 0x00, 0x03, 0x07, 0x01, 0x01
        /*0010*/ 	.byte	0x02, 0x03, 0x00, 0x00, 0x02, 0x06, 0x01, 0x00, 0x04, 0x0b, 0x08, 0x00, 0x09, 0x00, 0x00, 0x00
        /*0020*/ 	.byte	0x00, 0x00, 0x00, 0x00


//--------------------- .nv.info.calGPU           --------------------------
	.section	.nv.info.calGPU,"",@"SHT_CUDA_INFO"
	.sectionflags	@""
	.align	4


	//----- nvinfo : EIATTR_CUDA_API_VERSION
	.align		4
        /*0000*/ 	.byte	0x04, 0x37
        /*0002*/ 	.short	(.L_7 - .L_6)
.L_6:
        /*0004*/ 	.word	0x00000082


	//----- nvinfo : EIATTR_KPARAM_INFO
	.align		4
.L_7:
        /*0008*/ 	.byte	0x04, 0x17
        /*000a*/ 	.short	(.L_9 - .L_8)
.L_8:
        /*000c*/ 	.word	0x00000000
        /*0010*/ 	.short	0x000b
        /*0012*/ 	.short	0x0058
        /*0014*/ 	.byte	0x00, 0xf0, 0x11, 0x00


	//----- nvinfo : EIATTR_KPARAM_INFO
	.align		4
.L_9:
        /*0018*/ 	.byte	0x04, 0x17
        /*001a*/ 	.short	(.L_11 - .L_10)
.L_10:
        /*001c*/ 	.word	0x00000000
        /*0020*/ 	.short	0x000a
        /*0022*/ 	.short	0x0050
        /*0024*/ 	.byte	0x00, 0xf5, 0x21, 0x00


	//----- nvinfo : EIATTR_KPARAM_INFO
	.align		4
.L_11:
        /*0028*/ 	.byte	0x04, 0x17
        /*002a*/ 	.short	(.L_13 - .L_12)
.L_12:
        /*002c*/ 	.word	0x00000000
        /*0030*/ 	.short	0x0009
        /*0032*/ 	.short	0x0048
        /*0034*/ 	.byte	0x00, 0xf0, 0x11, 0x00


	//----- nvinfo : EIATTR_KPARAM_INFO
	.align		4
.L_13:
        /*0038*/ 	.byte	0x04, 0x17
        /*003a*/ 	.short	(.L_15 - .L_14)
.L_14:
        /*003c*/ 	.word	0x00000000
        /*0040*/ 	.short	0x0008
        /*0042*/ 	.short	0x0040
        /*0044*/ 	.byte	0x00, 0xf5, 0x21, 0x00


	//----- nvinfo : EIATTR_KPARAM_INFO
	.align		4
.L_15:
        /*0048*/ 	.byte	0x04, 0x17
        /*004a*/ 	.short	(.L_17 - .L_16)
.L_16:
        /*004c*/ 	.word	0x00000000
        /*0050*/ 	.short	0x0007
        /*0052*/ 	.short	0x0038
        /*0054*/ 	.byte	0x00, 0xf0, 0x11, 0x00


	//----- nvinfo : EIATTR_KPARAM_INFO
	.align		4
.L_17:
        /*0058*/ 	.byte	0x04, 0x17
        /*005a*/ 	.short	(.L_19 - .L_18)
.L_18:
        /*005c*/ 	.word	0x00000000
        /*0060*/ 	.short	0x0006
        /*0062*/ 	.short	0x0030
        /*0064*/ 	.byte	0x00, 0xf5, 0x21, 0x00


	//----- nvinfo : EIATTR_KPARAM_INFO
	.align		4
.L_19:
        /*0068*/ 	.byte	0x04, 0x17
        /*006a*/ 	.short	(.L_21 - .L_20)
.L_20:
        /*006c*/ 	.word	0x00000000
        /*0070*/ 	.short	0x0005
        /*0072*/ 	.short	0x0028
        /*0074*/ 	.byte	0x00, 0xf0, 0x11, 0x00


	//----- nvinfo : EIATTR_KPARAM_INFO
	.align		4
.L_21:
        /*0078*/ 	.byte	0x04, 0x17
        /*007a*/ 	.short	(.L_23 - .L_22)
.L_22:
        /*007c*/ 	.word	0x00000000
        /*0080*/ 	.short	0x0004
        /*0082*/ 	.short	0x0020
        /*0084*/ 	.byte	0x00, 0xf5, 0x21, 0x00


	//----- nvinfo : EIATTR_KPARAM_INFO
	.align		4
.L_23:
        /*0088*/ 	.byte	0x04, 0x17
        /*008a*/ 	.short	(.L_25 - .L_24)
.L_24:
        /*008c*/ 	.word	0x00000000
        /*0090*/ 	.short	0x0003
        /*0092*/ 	.short	0x0018
        /*0094*/ 	.byte	0x00, 0xf0, 0x11, 0x00


	//----- nvinfo : EIATTR_KPARAM_INFO
	.align		4
.L_25:
        /*0098*/ 	.byte	0x04, 0x17
        /*009a*/ 	.short	(.L_27 - .L_26)
.L_26:
        /*009c*/ 	.word	0x00000000
        /*00a0*/ 	.short	0x0002
        /*00a2*/ 	.short	0x0010
        /*00a4*/ 	.byte	0x00, 0xf5, 0x21, 0x00


	//----- nvinfo : EIATTR_KPARAM_INFO
	.align		4
.L_27:
        /*00a8*/ 	.byte	0x04, 0x17
        /*00aa*/ 	.short	(.L_29 - .L_28)
.L_28:
        /*00ac*/ 	.word	0x00000000
        /*00b0*/ 	.short	0x0001
        /*00b2*/ 	.short	0x0008
        /*00b4*/ 	.byte	0x00, 0xf0, 0x11, 0x00


	//----- nvinfo : EIATTR_KPARAM_INFO
	.align		4
.L_29:
        /*00b8*/ 	.byte	0x04, 0x17
        /*00ba*/ 	.short	(.L_31 - .L_30)
.L_30:
        /*00bc*/ 	.word	0x00000000
        /*00c0*/ 	.short	0x0000
        /*00c2*/ 	.short	0x0000
        /*00c4*/ 	.byte	0x00, 0xf5, 0x21, 0x00


	//----- nvinfo : EIATTR_SPARSE_MMA_MASK
	.align		4
.L_31:
        /*00c8*/ 	.byte	0x03, 0x50
        /*00ca*/ 	.short	0x0000


	//----- nvinfo : EIATTR_MAXREG_COUNT
	.align		4
        /*00cc*/ 	.byte	0x03, 0x1b
        /*00ce*/ 	.short	0x00ff


	//----- nvinfo : EIATTR_MERCURY_ISA_VERSION
	.align		4
        /*00d0*/ 	.byte	0x03, 0x5f
        /*00d2*/ 	.short	0x0101


	//----- nvinfo : EIATTR_VRC_CTA_INIT_COUNT
	.align		4
        /*00d4*/ 	.byte	0x02, 0x4a
	.zero		1
	.zero		1


	//----- nvinfo : EIATTR_EXIT_INSTR_OFFSETS
	.align		4
        /*00d8*/ 	.byte	0x04, 0x1c
        /*00da*/ 	.short	(.L_33 - .L_32)


	//   ....[0]....
.L_32:
        /*00dc*/ 	.word	0x00000090


	//   ....[1]....
        /*00e0*/ 	.word	0x000005e0


	//----- nvinfo : EIATTR_CBANK_PARAM_SIZE
	.align		4
.L_33:
        /*00e4*/ 	.byte	0x03, 0x19
        /*00e6*/ 	.short	0x005c


	//----- nvinfo : EIATTR_PARAM_CBANK
	.align		4
        /*00e8*/ 	.byte	0x04, 0x0a
        /*00ea*/ 	.short	(.L_35 - .L_34)
	.align		4
.L_34:
        /*00ec*/ 	.word	index@(.nv.constant0.calGPU)
        /*00f0*/ 	.short	0x0380
        /*00f2*/ 	.short	0x005c


	//----- nvinfo : EIATTR_SW_WAR
	.align		4
.L_35:
        /*00f4*/ 	.byte	0x04, 0x36
        /*00f6*/ 	.short	(.L_37 - .L_36)
.L_36:
        /*00f8*/ 	.word	0x00000008
.L_37:


//--------------------- .nv.callgraph             --------------------------
	.section	.nv.callgraph,"",@"SHT_CUDA_CALLGRAPH"
	.align	4
	.sectionentsize	8
	.align		4
        /*0000*/ 	.word	0x00000000
	.align		4
        /*0004*/ 	.word	0xffffffff
	.align		4
        /*0008*/ 	.word	0x00000000
	.align		4
        /*000c*/ 	.word	0xfffffffe
	.align		4
        /*0010*/ 	.word	0x00000000
	.align		4
        /*0014*/ 	.word	0xfffffffd
	.align		4
        /*0018*/ 	.word	0x00000000
	.align		4
        /*001c*/ 	.word	0xfffffffc


//--------------------- .text.calGPU              --------------------------
	.section	.text.calGPU,"ax",@progbits
	.align	128
        .global         calGPU
        .type           calGPU,@function
        .size           calGPU,(.L_x_5 - calGPU)
        .other          calGPU,@"STO_CUDA_ENTRY STV_DEFAULT"
calGPU:
.text.calGPU:
[----:B------:R-:W-:Y:S08]  /*0000*/  LDC R1, c[0x0][0x37c] ;  /* 0x0000df00ff017b82 */ /* 0x000ff00000000800 */
[----:B------:R-:W0:Y:S01]  /*0010*/  LDC.64 R2, c[0x0][0x3b0] ;  /* 0x0000ec00ff027b82 */ /* 0x000e220000000a00 */
[----:B------:R-:W0:Y:S02]  /*0020*/  LDCU.64 UR6, c[0x0][0x358] ;  /* 0x00006b00ff0677ac */ /* 0x000e240008000a00 */
[----:B0-----:R-:W2:Y:S05]  /*0030*/  LDG.E R0, desc[UR6][R2.64+0x4] ;  /* 0x0000040602007981 */ /* 0x001eaa000c1e1900 */
[----:B------:R-:W0:Y:S01]  /*0040*/  S2UR UR5, SR_CgaCtaId ;  /* 0x00000000000579c3 */ /* 0x000e220000008800 */
[----:B------:R-:W-:-:S02]  /*0050*/  UMOV UR4, 0x400 ;  /* 0x0000040000047882 */ /* 0x000fc40000000000 */
[----:B0-----:R-:W-:-:S09]  /*0060*/  ULEA UR4, UR5, UR4, 0x18 ;  /* 0x0000000405047291 */ /* 0x001fd2000f8ec0ff */
[----:B------:R-:W-:Y:S01]  /*0070*/  STS.64 [UR4], RZ ;  /* 0x000000ffff007988 */ /* 0x000fe20008000a04 */
[----:B--2---:R-:W-:-:S13]  /*0080*/  ISETP.GE.AND P0, PT, R0, 0x1, PT ;  /* 0x000000010000780c */ /* 0x004fda0003f06270 */
[----:B------:R-:W-:Y:S05]  /*0090*/  @!P0 EXIT ;  /* 0x000000000000894d */ /* 0x000fea0003800000 */
[----:B------:R0:W5:Y:S01]  /*00a0*/  LDG.E R5, desc[UR6][R2.64] ;  /* 0x0000000602057981 */ /* 0x000162000c1e1900 */
[----:B------:R-:W-:Y:S01]  /*00b0*/  IMAD.MOV.U32 R22, RZ, RZ, RZ ;  /* 0x000000ffff167224 */ /* 0x000fe200078e00ff */
[----:B------:R-:W-:-:S07]  /*00c0*/  CS2R R8, SRZ ;  /* 0x0000000000087805 */ /* 0x000fce000001ff00 */
.L_x_3:
[----:B-----5:R-:W-:-:S13]  /*00d0*/  ISETP.GE.AND P0, PT, R5, 0x1, PT ;  /* 0x000000010500780c */ /* 0x020fda0003f06270 */
[----:B-12---:R-:W-:Y:S05]  /*00e0*/  @!P0 BRA `(.L_x_0) ;  /* 0x0000000400308947 */ /* 0x006fea0003800000 */
[----:B------:R-:W1:Y:S01]  /*00f0*/  LDC.64 R10, c[0x0][0x3d0] ;  /* 0x0000f400ff0a7b82 */ /* 0x000e620000000a00 */
[----:B------:R-:W-:Y:S01]  /*0100*/  IMAD.MOV.U32 R24, RZ, RZ, RZ ;  /* 0x000000ffff187224 */ /* 0x000fe200078e00ff */
[----:B------:R-:W2:Y:S01]  /*0110*/  LDCU.64 UR8, c[0x0][0x380] ;  /* 0x00007000ff0877ac */ /* 0x000ea20008000a00 */
[----:B------:R-:W3:Y:S05]  /*0120*/  LDCU.64 UR10, c[0x0][0x390] ;  /* 0x00007200ff0a77ac */ /* 0x000eea0008000a00 */
[----:B------:R-:W4:Y:S02]  /*0130*/  LDC.64 R12, c[0x0][0x3a0] ;  /* 0x0000e800ff0c7b82 */ /* 0x000f240000000a00 */
.L_x_2:
[----:B------:R-:W-:-:S04]  /*0140*/  IMAD R0, R5, R22, R24 ;  /* 0x0000001605007224 */ /* 0x000fc800078e0218 */
[----:B------:R-:W-:-:S05]  /*0150*/  IMAD.SHL.U32 R0, R0, 0x4, RZ ;  /* 0x0000000400007824 */ /* 0x000fca00078e00ff */
[----:B0-----:R-:W-:Y:S02]  /*0160*/  SHF.R.S32.HI R2, RZ, 0x1f, R0 ;  /* 0x0000001fff027819 */ /* 0x001fe40000011400 */
[C---:B--2---:R-:W-:Y:S02]  /*0170*/  IADD3 R28, P0, PT, R0.reuse, UR8, RZ ;  /* 0x00000008001c7c10 */ /* 0x044fe4000ff1e0ff */
[----:B---3--:R-:W-:Y:S02]  /*0180*/  IADD3 R26, P1, PT, R0, UR10, RZ ;  /* 0x0000000a001a7c10 */ /* 0x008fe4000ff3e0ff */
[C---:B------:R-:W-:Y:S02]  /*0190*/  IADD3.X R29, PT, PT, R2.reuse, UR9, RZ, P0, !PT ;  /* 0x00000009021d7c10 */ /* 0x040fe400087fe4ff */
[----:B------:R-:W-:-:S03]  /*01a0*/  IADD3.X R27, PT, PT, R2, UR11, RZ, P1, !PT ;  /* 0x0000000b021b7c10 */ /* 0x000fc60008ffe4ff */
[----:B------:R-:W2:Y:S04]  /*01b0*/  LDG.E.U8 R14, desc[UR6][R28.64+0x1] ;  /* 0x000001061c0e7981 */ /* 0x000ea8000c1e1100 */
[----:B------:R-:W2:Y:S04]  /*01c0*/  LDG.E.U8 R0, desc[UR6][R26.64+0x1] ;  /* 0x000001061a007981 */ /* 0x000ea8000c1e1100 */
[----:B------:R-:W3:Y:S04]  /*01d0*/  LDG.E.U8 R16, desc[UR6][R28.64+0x2] ;  /* 0x000002061c107981 */ /* 0x000ee8000c1e1100 */
[----:B------:R-:W3:Y:S04]  /*01e0*/  LDG.E.U8 R2, desc[UR6][R26.64+0x2] ;  /* 0x000002061a027981 */ /* 0x000ee8000c1e1100 */
[----:B------:R-:W5:Y:S04]  /*01f0*/  LDG.E.U8 R20, desc[UR6][R28.64+0x3] ;  /* 0x000003061c147981 */ /* 0x000f68000c1e1100 */
[----:B------:R-:W5:Y:S04]  /*0200*/  LDG.E.U8 R6, desc[UR6][R26.64+0x3] ;  /* 0x000003061a067981 */ /* 0x000f68000c1e1100 */
[----:B------:R-:W4:Y:S04]  /*0210*/  LDG.E.U8 R18, desc[UR6][R28.64] ;  /* 0x000000061c127981 */ /* 0x000f28000c1e1100 */
[----:B------:R-:W4:Y:S01]  /*0220*/  LDG.E.U8 R4, desc[UR6][R26.64] ;  /* 0x000000061a047981 */ /* 0x000f22000c1e1100 */
[----:B--2---:R-:W-:-:S02]  /*0230*/  VIMNMX.U16x2 R3, PT, PT, R14, R0, PT ;  /* 0x000000000e037248 */ /* 0x004fc40003fe0200 */
[----:B------:R-:W-:Y:S02]  /*0240*/  VIMNMX.U16x2 R14, PT, PT, R14, R0, !PT ;  /* 0x000000000e0e7248 */ /* 0x000fe40007fe0200 */
[----:B------:R-:W-:Y:S02]  /*0250*/  PRMT R19, R3, 0x7610, R19 ;  /* 0x0000761003137816 */ /* 0x000fe40000000013 */
[CC--:B---3--:R-:W-:Y:S02]  /*0260*/  VIMNMX.U16x2 R7, PT, PT, R16.reuse, R2.reuse, PT ;  /* 0x0000000210077248 */ /* 0x0c8fe40003fe0200 */
[----:B------:R-:W-:Y:S02]  /*0270*/  VIMNMX.U16x2 R16, PT, PT, R16, R2, !PT ;  /* 0x0000000210107248 */ /* 0x000fe40007fe0200 */
[----:B------:R-:W-:Y:S02]  /*0280*/  PRMT R3, R14, 0x7610, R3 ;  /* 0x000076100e037816 */ /* 0x000fe40000000003 */
[----:B-----5:R-:W-:-:S02]  /*0290*/  VIMNMX.U16x2 R17, PT, PT, R20, R6, PT ;  /* 0x0000000614117248 */ /* 0x020fc40003fe0200 */
[----:B------:R-:W-:Y:S01]  /*02a0*/  PRMT R14, R16, 0x7610, R14 ;  /* 0x00007610100e7816 */ /* 0x000fe2000000000e */
[----:B------:R-:W-:Y:S02]  /*02b0*/  IMAD.MOV R16, RZ, RZ, -R19 ;  /* 0x000000ffff107224 */ /* 0x000fe400078e0a13 */
[----:B------:R-:W-:Y:S01]  /*02c0*/  IMAD.MOV R17, RZ, RZ, -R17 ;  /* 0x000000ffff117224 */ /* 0x000fe200078e0a11 */
[----:B----4-:R-:W-:Y:S02]  /*02d0*/  VIMNMX.U16x2 R15, PT, PT, R18, R4, PT ;  /* 0x00000004120f7248 */ /* 0x010fe40003fe0200 */
[----:B------:R-:W-:-:S03]  /*02e0*/  VIMNMX.U16x2 R20, PT, PT, R20, R6, !PT ;  /* 0x0000000614147248 */ /* 0x000fc60007fe0200 */
[----:B------:R-:W-:Y:S01]  /*02f0*/  IMAD.MOV R19, RZ, RZ, -R15 ;  /* 0x000000ffff137224 */ /* 0x000fe200078e0a0f */
[----:B------:R-:W-:Y:S01]  /*0300*/  PRMT R16, R16, 0x7710, RZ ;  /* 0x0000771010107816 */ /* 0x000fe200000000ff */
[----:B------:R-:W-:Y:S01]  /*0310*/  IMAD.MOV R15, RZ, RZ, -R7 ;  /* 0x000000ffff0f7224 */ /* 0x000fe200078e0a07 */
[----:B------:R-:W-:Y:S02]  /*0320*/  PRMT R7, R17, 0x7710, RZ ;  /* 0x0000771011077816 */ /* 0x000fe400000000ff */
[----:B------:R-:W-:Y:S01]  /*0330*/  VIMNMX.U16x2 R18, PT, PT, R18, R4, !PT ;  /* 0x0000000412127248 */ /* 0x000fe20007fe0200 */
[----:B------:R-:W-:Y:S01]  /*0340*/  IMAD.IADD R3, R3, 0x1, R16 ;  /* 0x0000000103037824 */ /* 0x000fe200078e0210 */
[----:B------:R-:W-:Y:S01]  /*0350*/  PRMT R17, R19, 0x7710, RZ ;  /* 0x0000771013117816 */ /* 0x000fe200000000ff */
[----:B------:R-:W-:Y:S01]  /*0360*/  IMAD.IADD R20, R20, 0x1, R7 ;  /* 0x0000000114147824 */ /* 0x000fe200078e0207 */
[----:B------:R-:W-:Y:S02]  /*0370*/  PRMT R15, R15, 0x7710, RZ ;  /* 0x000077100f0f7816 */ /* 0x000fe400000000ff */
[----:B------:R-:W-:Y:S01]  /*0380*/  LOP3.LUT R16, R3, 0xff, RZ, 0xc0, !PT ;  /* 0x000000ff03107812 */ /* 0x000fe200078ec0ff */
[----:B------:R-:W-:Y:S01]  /*0390*/  IMAD.IADD R7, R18, 0x1, R17 ;  /* 0x0000000112077824 */ /* 0x000fe200078e0211 */
[----:B------:R-:W-:Y:S01]  /*03a0*/  LOP3.LUT R18, R20, 0xff, RZ, 0xc0, !PT ;  /* 0x000000ff14127812 */ /* 0x000fe200078ec0ff */
[----:B------:R-:W-:-:S03]  /*03b0*/  IMAD.IADD R14, R14, 0x1, R15 ;  /* 0x000000010e0e7824 */ /* 0x000fc600078e020f */
[----:B------:R-:W-:Y:S02]  /*03c0*/  LOP3.LUT R20, R7, 0xff, RZ, 0xc0, !PT ;  /* 0x000000ff07147812 */ /* 0x000fe400078ec0ff */
[----:B------:R-:W-:-:S04]  /*03d0*/  VIMNMX3.U16x2 R14, R14, R18, R16, !PT ;  /* 0x000000120e0e720f */ /* 0x000fc80007800210 */
[----:B------:R-:W-:-:S04]  /*03e0*/  VIMNMX.U16x2 R3, PT, PT, R14, R20, !PT ;  /* 0x000000140e037248 */ /* 0x000fc80007fe0200 */
[----:B------:R-:W-:-:S04]  /*03f0*/  LOP3.LUT R3, R3, 0xffff, RZ, 0xc0, !PT ;  /* 0x0000ffff03037812 */ /* 0x000fc800078ec0ff */
[----:B------:R-:W-:-:S13]  /*0400*/  ISETP.GE.U32.AND P0, PT, R3, 0x9, PT ;  /* 0x000000090300780c */ /* 0x000fda0003f06070 */
[----:B------:R-:W-:Y:S05]  /*0410*/  @!P0 BRA `(.L_x_1) ;  /* 0x0000000000508947 */ /* 0x000fea0003800000 */
[----:B------:R-:W0:Y:S01]  /*0420*/  LDC.64 R18, c[0x0][0x3c0] ;  /* 0x0000f000ff127b82 */ /* 0x000e220000000a00 */
[----:B------:R-:W-:Y:S01]  /*0430*/  IADD3 R16, P0, PT, R8, R12, RZ ;  /* 0x0000000c08107210 */ /* 0x000fe20007f1e0ff */
[----:B-1----:R-:W-:-:S03]  /*0440*/  IMAD.WIDE R14, R9, 0x4, R10 ;  /* 0x00000004090e7825 */ /* 0x002fc600078e020a */
[C---:B------:R-:W-:Y:S01]  /*0450*/  LEA.HI.X.SX32 R17, R8.reuse, R13, 0x1, P0 ;  /* 0x0000000d08117211 */ /* 0x040fe200000f0eff */
[----:B------:R-:W-:Y:S01]  /*0460*/  VIADD R9, R9, 0x2 ;  /* 0x0000000209097836 */ /* 0x000fe20000000000 */
[----:B------:R2:W-:Y:S01]  /*0470*/  STG.E desc[UR6][R14.64], R22 ;  /* 0x000000160e007986 */ /* 0x0005e2000c101906 */
[----:B------:R-:W1:Y:S01]  /*0480*/  LDC.64 R20, c[0x0][0x3b0] ;  /* 0x0000ec00ff147b82 */ /* 0x000e620000000a00 */
[----:B------:R-:W-:Y:S02]  /*0490*/  VIADD R8, R8, 0x4 ;  /* 0x0000000408087836 */ /* 0x000fe40000000000 */
[----:B------:R2:W-:Y:S04]  /*04a0*/  STG.E desc[UR6][R14.64+0x4], R24 ;  /* 0x000004180e007986 */ /* 0x0005e8000c101906 */
[----:B------:R2:W-:Y:S04]  /*04b0*/  STG.E.U8 desc[UR6][R16.64], R4 ;  /* 0x0000000410007986 */ /* 0x0005e8000c101106 */
[----:B------:R2:W-:Y:S04]  /*04c0*/  STG.E.U8 desc[UR6][R16.64+0x1], R0 ;  /* 0x0000010010007986 */ /* 0x0005e8000c101106 */
[----:B------:R2:W-:Y:S04]  /*04d0*/  STG.E.U8 desc[UR6][R16.64+0x2], R2 ;  /* 0x0000020210007986 */ /* 0x0005e8000c101106 */
[----:B------:R2:W-:Y:S04]  /*04e0*/  STG.E.U8 desc[UR6][R16.64+0x3], R6 ;  /* 0x0000030610007986 */ /* 0x0005e8000c101106 */
[----:B0-----:R2:W-:Y:S04]  /*04f0*/  STG.E desc[UR6][R18.64+0x4], R9 ;  /* 0x0000040912007986 */ /* 0x0015e8000c101906 */
[----:B------:R2:W-:Y:S04]  /*0500*/  STG.E desc[UR6][R18.64], R8 ;  /* 0x0000000812007986 */ /* 0x0005e8000c101906 */
[----:B-1----:R2:W5:Y:S01]  /*0510*/  LDG.E R5, desc[UR6][R20.64] ;  /* 0x0000000614057981 */ /* 0x002562000c1e1900 */
[----:B------:R-:W0:Y:S01]  /*0520*/  S2UR UR5, SR_CgaCtaId ;  /* 0x00000000000579c3 */ /* 0x000e220000008800 */
[----:B------:R-:W-:-:S02]  /*0530*/  UMOV UR4, 0x400 ;  /* 0x0000040000047882 */ /* 0x000fc40000000000 */
[----:B0-----:R-:W-:-:S09]  /*0540*/  ULEA UR4, UR5, UR4, 0x18 ;  /* 0x0000000405047291 */ /* 0x001fd2000f8ec0ff */
[----:B------:R2:W-:Y:S03]  /*0550*/  STS.64 [UR4], R8 ;  /* 0x00000008ff007988 */ /* 0x0005e60008000a04 */
.L_x_1:
[----:B--2---:R-:W-:-:S05]  /*0560*/  VIADD R24, R24, 0x1 ;  /* 0x0000000118187836 */ /* 0x004fca0000000000 */
[----:B-----5:R-:W-:-:S13]  /*0570*/  ISETP.GE.AND P0, PT, R24, R5, PT ;  /* 0x000000051800720c */ /* 0x020fda0003f06270 */
[----:B------:R-:W-:Y:S05]  /*0580*/  @!P0 BRA `(.L_x_2) ;  /* 0xfffffff800ec8947 */ /* 0x000fea000383ffff */
[----:B------:R-:W0:Y:S02]  /*0590*/  LDC.64 R2, c[0x0][0x3b0] ;  /* 0x0000ec00ff027b82 */ /* 0x000e240000000a00 */
[----:B0-----:R2:W5:Y:S02]  /*05a0*/  LDG.E R0, desc[UR6][R2.64+0x4] ;  /* 0x0000040602007981 */ /* 0x001564000c1e1900 */
.L_x_0:
[----:B------:R-:W-:-:S05]  /*05b0*/  VIADD R22, R22, 0x1 ;  /* 0x0000000116167836 */ /* 0x000fca0000000000 */
[----:B-----5:R-:W-:-:S13]  /*05c0*/  ISETP.GE.AND P0, PT, R22, R0, PT ;  /* 0x000000001600720c */ /* 0x020fda0003f06270 */
[----:B------:R-:W-:Y:S05]  /*05d0*/  @!P0 BRA `(.L_x_3) ;  /* 0xfffffff800bc8947 */ /* 0x000fea000383ffff */
[----:B------:R-:W-:Y:S05]  /*05e0*/  EXIT ;  /* 0x000000000000794d */ /* 0x000fea0003800000 */
.L_x_4:
[----:B------:R-:W-:-:S00]  /*05f0*/  BRA `(.L_x_4) ;  /* 0xfffffffc00fc7947 */ /* 0x000fc0000383ffff */
[----:B------:R-:W-:-:S00]  /*0600*/  NOP ;  /* 0x0000000000007918 */ /* 0x000fc00000000000 */
[----:B------:R-:W-:-:S00]  /*0610*/  NOP ;  /* 0x0000000000007918 */ /* 0x000fc00000000000 */
[----:B------:R-:W-:-:S00]  /*0620*/  NOP ;  /* 0x0000000000007918 */ /* 0x000fc00000000000 */
[----:B------:R-:W-:-:S00]  /*0630*/  NOP ;  /* 0x0000000000007918 */ /* 0x000fc00000000000 */
[----:B------:R-:W-:-:S00]  /*0640*/  NOP ;  /* 0x0000000000007918 */ /* 0x000fc00000000000 */
[----:B------:R-:W-:-:S00]  /*0650*/  NOP ;  /* 0x0000000000007918 */ /* 0x000fc00000000000 */
[----:B------:R-:W-:-:S00]  /*0660*/  NOP ;  /* 0x0000000000007918 */ /* 0x000fc00000000000 */
[----:B------:R-:W-:-:S00]  /*0670*/  NOP ;  /* 0x0000000000007918 */ /* 0x000fc00000000000 */
.L_x_5:


//--------------------- .nv.shared.calGPU         --------------------------
	.section	.nv.shared.calGPU,"aw",@nobits
	.sectionflags	@""
	.align	4
.nv.shared.calGPU:
	.zero		1032


//--------------------- .nv.shared.reserved.0     --------------------------
	.section	.nv.shared.reserved.0,"aw",@nobits
	.weak		__nv_reservedSMEM_offset_0_alias
	.size		__nv_reservedSMEM_offset_0_alias, 0, 64
	.other		__nv_reservedSMEM_offset_0_alias,@"STO_CUDA_RESERVED_SHARED STV_DEFAULT"
__nv_reservedSMEM_offset_0_alias:
	.zero		0
	.zero		64


//--------------------- .nv.constant0.calGPU      --------------------------
	.section	.nv.constant0.calGPU,"a",@progbits
	.sectionflags	@""
	.align	4
.nv.constant0.calGPU:
	.zero		988


//--------------------- SYMBOLS --------------------------

	.type		.nv.reservedSmem.offset0,@object
	.size		.nv.reservedSmem.offset0,0x4
	.type		.nv.reservedSmem.cap,@object
	.size		.nv.reservedSmem.cap,0x4
